//
// Generated by NVIDIA NVVM Compiler
//
// Compiler Build ID: CL-36424714
// Cuda compilation tools, release 13.0, V13.0.88
// Based on NVVM 20.0.0
//

.version 9.0
.target sm_100
.address_size 64

	// .globl	_Z10rmm_kernelPiS_S_iii
// _ZZ10rmm_kernelPiS_S_iiiE6s_matA has been demoted
// _ZZ10rmm_kernelPiS_S_iiiE6s_matB has been demoted

.visible .entry _Z10rmm_kernelPiS_S_iii(
	.param .u64 .ptr .align 1 _Z10rmm_kernelPiS_S_iii_param_0,
	.param .u64 .ptr .align 1 _Z10rmm_kernelPiS_S_iii_param_1,
	.param .u64 .ptr .align 1 _Z10rmm_kernelPiS_S_iii_param_2,
	.param .u32 _Z10rmm_kernelPiS_S_iii_param_3,
	.param .u32 _Z10rmm_kernelPiS_S_iii_param_4,
	.param .u32 _Z10rmm_kernelPiS_S_iii_param_5
)
{
	.reg .pred 	%p<21>;
	.reg .b32 	%r<161>;
	.reg .b64 	%rd<13>;
	// demoted variable
	.shared .align 4 .b8 _ZZ10rmm_kernelPiS_S_iiiE6s_matA[4096];
	// demoted variable
	.shared .align 4 .b8 _ZZ10rmm_kernelPiS_S_iiiE6s_matB[4096];
	ld.param.u64 	%rd3, [_Z10rmm_kernelPiS_S_iii_param_0];
	ld.param.u64 	%rd4, [_Z10rmm_kernelPiS_S_iii_param_1];
	ld.param.u64 	%rd5, [_Z10rmm_kernelPiS_S_iii_param_2];
	ld.param.u32 	%r45, [_Z10rmm_kernelPiS_S_iii_param_3];
	ld.param.u32 	%r46, [_Z10rmm_kernelPiS_S_iii_param_4];
	ld.param.u32 	%r47, [_Z10rmm_kernelPiS_S_iii_param_5];
	mov.u32 	%r48, %ctaid.y;
	mov.u32 	%r49, %ntid.y;
	mov.u32 	%r1, %tid.y;
	mad.lo.s32 	%r2, %r48, %r49, %r1;
	mov.u32 	%r50, %ctaid.x;
	mov.u32 	%r51, %ntid.x;
	mov.u32 	%r3, %tid.x;
	mad.lo.s32 	%r4, %r50, %r51, %r3;
	shr.u32 	%r52, %r45, 31;
	add.s32 	%r53, %r45, %r52;
	shr.s32 	%r54, %r53, 1;
	setp.ge.s32 	%p1, %r2, %r54;
	shr.u32 	%r55, %r47, 31;
	add.s32 	%r56, %r47, %r55;
	shr.s32 	%r5, %r56, 1;
	setp.ge.s32 	%p2, %r4, %r5;
	or.pred  	%p3, %p1, %p2;
	@%p3 bra 	$L__BB0_27;
	setp.lt.s32 	%p4, %r46, 1;
	mov.b32 	%r152, 0;
	@%p4 bra 	$L__BB0_26;
	shl.b32 	%r59, %r2, 1;
	add.s32 	%r6, %r59, %r1;
	shl.b32 	%r60, %r1, 7;
	mov.u32 	%r61, _ZZ10rmm_kernelPiS_S_iiiE6s_matA;
	add.s32 	%r62, %r61, %r60;
	shl.b32 	%r63, %r3, 2;
	add.s32 	%r7, %r62, %r63;
	mul.lo.s32 	%r8, %r46, %r6;
	shl.b32 	%r64, %r4, 1;
	add.s32 	%r9, %r64, %r3;
	mov.u32 	%r65, _ZZ10rmm_kernelPiS_S_iiiE6s_matB;
	add.s32 	%r66, %r65, %r60;
	add.s32 	%r10, %r66, %r63;
	add.s32 	%r67, %r46, 31;
	shr.s32 	%r68, %r67, 31;
	shr.u32 	%r69, %r68, 27;
	add.s32 	%r70, %r67, %r69;
	shr.s32 	%r71, %r70, 5;
	max.s32 	%r11, %r71, 1;
	cvta.to.global.u64 	%rd1, %rd3;
	cvta.to.global.u64 	%rd2, %rd4;
	mov.b32 	%r146, 0;
	mov.u32 	%r152, %r146;
$L__BB0_3:
	setp.ge.s32 	%p5, %r6, %r45;
	shl.b32 	%r14, %r146, 5;
	add.s32 	%r73, %r14, %r3;
	setp.ge.s32 	%p6, %r73, %r46;
	mov.b32 	%r148, 0;
	or.pred  	%p7, %p5, %p6;
	@%p7 bra 	$L__BB0_5;
	add.s32 	%r74, %r73, %r8;
	mul.wide.s32 	%rd6, %r74, 4;
	add.s64 	%rd7, %rd1, %rd6;
	ld.global.u32 	%r148, [%rd7];
$L__BB0_5:
	setp.ge.s32 	%p8, %r9, %r47;
	st.shared.u32 	[%r7], %r148;
	add.s32 	%r18, %r14, %r1;
	setp.ge.s32 	%p9, %r18, %r46;
	mov.b32 	%r149, 0;
	or.pred  	%p10, %p9, %p8;
	@%p10 bra 	$L__BB0_7;
	mad.lo.s32 	%r76, %r18, %r47, %r9;
	mul.wide.s32 	%rd8, %r76, 4;
	add.s64 	%rd9, %rd2, %rd8;
	ld.global.u32 	%r149, [%rd9];
$L__BB0_7:
	st.shared.u32 	[%r10], %r149;
	bar.sync 	0;
	mov.b32 	%r150, 0;
$L__BB0_8:
	add.s32 	%r23, %r14, %r150;
	setp.ge.s32 	%p11, %r23, %r46;
	shl.b32 	%r78, %r150, 2;
	add.s32 	%r24, %r61, %r78;
	shl.b32 	%r80, %r150, 7;
	mov.u32 	%r81, _ZZ10rmm_kernelPiS_S_iiiE6s_matB;
	add.s32 	%r25, %r81, %r80;
	@%p11 bra 	$L__BB0_10;
	ld.shared.u32 	%r82, [%r24];
	ld.shared.u32 	%r83, [%r25];
	mad.lo.s32 	%r84, %r83, %r82, %r152;
	ld.shared.u32 	%r85, [%r25+4];
	mad.lo.s32 	%r86, %r85, %r82, %r84;
	ld.shared.u32 	%r87, [%r24+128];
	mad.lo.s32 	%r88, %r83, %r87, %r86;
	mad.lo.s32 	%r152, %r85, %r87, %r88;
$L__BB0_10:
	add.s32 	%r89, %r23, 1;
	setp.ge.s32 	%p12, %r89, %r46;
	@%p12 bra 	$L__BB0_12;
	ld.shared.u32 	%r90, [%r24+4];
	ld.shared.u32 	%r91, [%r25+128];
	mad.lo.s32 	%r92, %r91, %r90, %r152;
	ld.shared.u32 	%r93, [%r25+132];
	mad.lo.s32 	%r94, %r93, %r90, %r92;
	ld.shared.u32 	%r95, [%r24+132];
	mad.lo.s32 	%r96, %r91, %r95, %r94;
	mad.lo.s32 	%r152, %r93, %r95, %r96;
$L__BB0_12:
	add.s32 	%r97, %r23, 2;
	setp.ge.s32 	%p13, %r97, %r46;
	@%p13 bra 	$L__BB0_14;
	ld.shared.u32 	%r98, [%r24+8];
	ld.shared.u32 	%r99, [%r25+256];
	mad.lo.s32 	%r100, %r99, %r98, %r152;
	ld.shared.u32 	%r101, [%r25+260];
	mad.lo.s32 	%r102, %r101, %r98, %r100;
	ld.shared.u32 	%r103, [%r24+136];
	mad.lo.s32 	%r104, %r99, %r103, %r102;
	mad.lo.s32 	%r152, %r101, %r103, %r104;
$L__BB0_14:
	add.s32 	%r105, %r23, 3;
	setp.ge.s32 	%p14, %r105, %r46;
	@%p14 bra 	$L__BB0_16;
	ld.shared.u32 	%r106, [%r24+12];
	ld.shared.u32 	%r107, [%r25+384];
	mad.lo.s32 	%r108, %r107, %r106, %r152;
	ld.shared.u32 	%r109, [%r25+388];
	mad.lo.s32 	%r110, %r109, %r106, %r108;
	ld.shared.u32 	%r111, [%r24+140];
	mad.lo.s32 	%r112, %r107, %r111, %r110;
	mad.lo.s32 	%r152, %r109, %r111, %r112;
$L__BB0_16:
	add.s32 	%r113, %r23, 4;
	setp.ge.s32 	%p15, %r113, %r46;
	@%p15 bra 	$L__BB0_18;
	ld.shared.u32 	%r114, [%r24+16];
	ld.shared.u32 	%r115, [%r25+512];
	mad.lo.s32 	%r116, %r115, %r114, %r152;
	ld.shared.u32 	%r117, [%r25+516];
	mad.lo.s32 	%r118, %r117, %r114, %r116;
	ld.shared.u32 	%r119, [%r24+144];
	mad.lo.s32 	%r120, %r115, %r119, %r118;
	mad.lo.s32 	%r152, %r117, %r119, %r120;
$L__BB0_18:
	add.s32 	%r121, %r23, 5;
	setp.ge.s32 	%p16, %r121, %r46;
	@%p16 bra 	$L__BB0_20;
	ld.shared.u32 	%r122, [%r24+20];
	ld.shared.u32 	%r123, [%r25+640];
	mad.lo.s32 	%r124, %r123, %r122, %r152;
	ld.shared.u32 	%r125, [%r25+644];
	mad.lo.s32 	%r126, %r125, %r122, %r124;
	ld.shared.u32 	%r127, [%r24+148];
	mad.lo.s32 	%r128, %r123, %r127, %r126;
	mad.lo.s32 	%r152, %r125, %r127, %r128;
$L__BB0_20:
	add.s32 	%r129, %r23, 6;
	setp.ge.s32 	%p17, %r129, %r46;
	@%p17 bra 	$L__BB0_22;
	ld.shared.u32 	%r130, [%r24+24];
	ld.shared.u32 	%r131, [%r25+768];
	mad.lo.s32 	%r132, %r131, %r130, %r152;
	ld.shared.u32 	%r133, [%r25+772];
	mad.lo.s32 	%r134, %r133, %r130, %r132;
	ld.shared.u32 	%r135, [%r24+152];
	mad.lo.s32 	%r136, %r131, %r135, %r134;
	mad.lo.s32 	%r152, %r133, %r135, %r136;
$L__BB0_22:
	add.s32 	%r137, %r23, 7;
	setp.ge.s32 	%p18, %r137, %r46;
	@%p18 bra 	$L__BB0_24;
	ld.shared.u32 	%r138, [%r24+28];
	ld.shared.u32 	%r139, [%r25+896];
	mad.lo.s32 	%r140, %r139, %r138, %r152;
	ld.shared.u32 	%r141, [%r25+900];
	mad.lo.s32 	%r142, %r141, %r138, %r140;
	ld.shared.u32 	%r143, [%r24+156];
	mad.lo.s32 	%r144, %r139, %r143, %r142;
	mad.lo.s32 	%r152, %r141, %r143, %r144;
$L__BB0_24:
	add.s32 	%r150, %r150, 8;
	setp.ne.s32 	%p19, %r150, 32;
	@%p19 bra 	$L__BB0_8;
	bar.sync 	0;
	add.s32 	%r146, %r146, 1;
	setp.ne.s32 	%p20, %r146, %r11;
	@%p20 bra 	$L__BB0_3;
$L__BB0_26:
	mad.lo.s32 	%r145, %r5, %r2, %r4;
	cvta.to.global.u64 	%rd10, %rd5;
	mul.wide.s32 	%rd11, %r145, 4;
	add.s64 	%rd12, %rd10, %rd11;
	st.global.u32 	[%rd12], %r152;
$L__BB0_27:
	ret;

}


// ===== COMPILED SASS (sm_100) =====

	.target	sm_100

	.elftype	@"ET_EXEC"


//--------------------- .note.nv.tkinfo           --------------------------
	.section	.note.nv.tkinfo,"",@"SHT_NOTE"
	.sectionflags	@"SHF_NOTE_NV_TKINFO"
	.tkinfo
        /*0018*/ 	.word	0x00000002
        /*0030*/ 	.string	""
        /*0030*/ 	.string	"ptxas"
        /*0030*/ 	.string	"Cuda compilation tools, release 13.0, V13.0.88"
        /*0030*/ 	.string	"Build cuda_13.0.r13.0/compiler.36424714_0"
        /*0030*/ 	.string	"-arch sm_100 -m 64 "



//--------------------- .note.nv.cuinfo           --------------------------
	.section	.note.nv.cuinfo,"",@"SHT_NOTE"
	.sectionflags	@"SHF_NOTE_NV_CUINFO"
        /*0018*/ 	.short	0x0002
        /*001a*/ 	.short	0x0064
        /*001c*/ 	.short	0x0082
	.zero		2


//--------------------- .nv.info                  --------------------------
	.section	.nv.info,"",@"SHT_CUDA_INFO"
	.align	4


	//----- nvinfo : EIATTR_REGCOUNT
	.align		4
        /*0000*/ 	.byte	0x04, 0x2f
        /*0002*/ 	.short	(.L_1 - .L_0)
	.align		4
.L_0:
        /*0004*/ 	.word	index@(_Z10rmm_kernelPiS_S_iii)
        /*0008*/ 	.word	0x00000019


	//----- nvinfo : EIATTR_FRAME_SIZE
	.align		4
.L_1:
        /*000c*/ 	.byte	0x04, 0x11
        /*000e*/ 	.short	(.L_3 - .L_2)
	.align		4
.L_2:
        /*0010*/ 	.word	index@(_Z10rmm_kernelPiS_S_iii)
        /*0014*/ 	.word	0x00000000


	//----- nvinfo : EIATTR_MIN_STACK_SIZE
	.align		4
.L_3:
        /*0018*/ 	.byte	0x04, 0x12
        /*001a*/ 	.short	(.L_5 - .L_4)
	.align		4
.L_4:
        /*001c*/ 	.word	index@(_Z10rmm_kernelPiS_S_iii)
        /*0020*/ 	.word	0x00000000
.L_5:


//--------------------- .nv.compat                --------------------------
	.section	.nv.compat,"",@"SHT_CUDA_COMPAT_INFO"
	.align	4
        /*0000*/ 	.byte	0x02, 0x09, 0x00, 0x00, 0x02, 0x02, 0x01, 0x00, 0x02, 0x05, 0x05, 0x00, 0x03, 0x07, 0x01, 0x01
        /*0010*/ 	.byte	0x02, 0x03, 0x00, 0x00, 0x02, 0x06, 0x01, 0x00, 0x04, 0x0b, 0x08, 0x00, 0x09, 0x00, 0x00, 0x00
        /*0020*/ 	.byte	0x00, 0x00, 0x00, 0x00


//--------------------- .nv.info._Z10rmm_kernelPiS_S_iii --------------------------
	.section	.nv.info._Z10rmm_kernelPiS_S_iii,"",@"SHT_CUDA_INFO"
	.sectionflags	@""
	.align	4


	//----- nvinfo : EIATTR_CUDA_API_VERSION
	.align		4
        /*0000*/ 	.byte	0x04, 0x37
        /*0002*/ 	.short	(.L_7 - .L_6)
.L_6:
        /*0004*/ 	.word	0x00000082


	//----- nvinfo : EIATTR_KPARAM_INFO
	.align		4
.L_7:
        /*0008*/ 	.byte	0x04, 0x17
        /*000a*/ 	.short	(.L_9 - .L_8)
.L_8:
        /*000c*/ 	.word	0x00000000
        /*0010*/ 	.short	0x0005
        /*0012*/ 	.short	0x0020
        /*0014*/ 	.byte	0x00, 0xf0, 0x11, 0x00


	//----- nvinfo : EIATTR_KPARAM_INFO
	.align		4
.L_9:
        /*0018*/ 	.byte	0x04, 0x17
        /*001a*/ 	.short	(.L_11 - .L_10)
.L_10:
        /*001c*/ 	.word	0x00000000
        /*0020*/ 	.short	0x0004
        /*0022*/ 	.short	0x001c
        /*0024*/ 	.byte	0x00, 0xf0, 0x11, 0x00


	//----- nvinfo : EIATTR_KPARAM_INFO
	.align		4
.L_11:
        /*0028*/ 	.byte	0x04, 0x17
        /*002a*/ 	.short	(.L_13 - .L_12)
.L_12:
        /*002c*/ 	.word	0x00000000
        /*0030*/ 	.short	0x0003
        /*0032*/ 	.short	0x0018
        /*0034*/ 	.byte	0x00, 0xf0, 0x11, 0x00


	//----- nvinfo : EIATTR_KPARAM_INFO
	.align		4
.L_13:
        /*0038*/ 	.byte	0x04, 0x17
        /*003a*/ 	.short	(.L_15 - .L_14)
.L_14:
        /*003c*/ 	.word	0x00000000
        /*0040*/ 	.short	0x0002
        /*0042*/ 	.short	0x0010
        /*0044*/ 	.byte	0x00, 0xf5, 0x21, 0x00


	//----- nvinfo : EIATTR_KPARAM_INFO
	.align		4
.L_15:
        /*0048*/ 	.byte	0x04, 0x17
        /*004a*/ 	.short	(.L_17 - .L_16)
.L_16:
        /*004c*/ 	.word	0x00000000
        /*0050*/ 	.short	0x0001
        /*0052*/ 	.short	0x0008
        /*0054*/ 	.byte	0x00, 0xf5, 0x21, 0x00


	//----- nvinfo : EIATTR_KPARAM_INFO
	.align		4
.L_17:
        /*0058*/ 	.byte	0x04, 0x17
        /*005a*/ 	.short	(.L_19 - .L_18)
.L_18:
        /*005c*/ 	.word	0x00000000
        /*0060*/ 	.short	0x0000
        /*0062*/ 	.short	0x0000
        /*0064*/ 	.byte	0x00, 0xf5, 0x21, 0x00


	//----- nvinfo : EIATTR_SPARSE_MMA_MASK
	.align		4
.L_19:
        /*0068*/ 	.byte	0x03, 0x50
        /*006a*/ 	.short	0x0000


	//----- nvinfo : EIATTR_MAXREG_COUNT
	.align		4
        /*006c*/ 	.byte	0x03, 0x1b
        /*006e*/ 	.short	0x00ff


	//----- nvinfo : EIATTR_NUM_BARRIERS
	.align		4
        /*0070*/ 	.byte	0x02, 0x4c
        /*0072*/ 	.byte	0x01
	.zero		1


	//----- nvinfo : EIATTR_MERCURY_ISA_VERSION
	.align		4
        /*0074*/ 	.byte	0x03, 0x5f
        /*0076*/ 	.short	0x0101


	//----- nvinfo : EIATTR_VRC_CTA_INIT_COUNT
	.align		4
        /*0078*/ 	.byte	0x02, 0x4a
	.zero		1
	.zero		1


	//----- nvinfo : EIATTR_EXIT_INSTR_OFFSETS
	.align		4
        /*007c*/ 	.byte	0x04, 0x1c
        /*007e*/ 	.short	(.L_21 - .L_20)


	//   ....[0]....
.L_20:
        /*0080*/ 	.word	0x00000110


	//   ....[1]....
        /*0084*/ 	.word	0x00000a50


	//----- nvinfo : EIATTR_CBANK_PARAM_SIZE
	.align		4
.L_21:
        /*0088*/ 	.byte	0x03, 0x19
        /*008a*/ 	.short	0x0024


	//----- nvinfo : EIATTR_PARAM_CBANK
	.align		4
        /*008c*/ 	.byte	0x04, 0x0a
        /*008e*/ 	.short	(.L_23 - .L_22)
	.align		4
.L_22:
        /*0090*/ 	.word	index@(.nv.constant0._Z10rmm_kernelPiS_S_iii)
        /*0094*/ 	.short	0x0380
        /*0096*/ 	.short	0x0024


	//----- nvinfo : EIATTR_SW_WAR
	.align		4
.L_23:
        /*0098*/ 	.byte	0x04, 0x36
        /*009a*/ 	.short	(.L_25 - .L_24)
.L_24:
        /*009c*/ 	.word	0x00000008
.L_25:


//--------------------- .nv.callgraph             --------------------------
	.section	.nv.callgraph,"",@"SHT_CUDA_CALLGRAPH"
	.align	4
	.sectionentsize	8
	.align		4
        /*0000*/ 	.word	0x00000000
	.align		4
        /*0004*/ 	.word	0xffffffff
	.align		4
        /*0008*/ 	.word	0x00000000
	.align		4
        /*000c*/ 	.word	0xfffffffe
	.align		4
        /*0010*/ 	.word	0x00000000
	.align		4
        /*0014*/ 	.word	0xfffffffd
	.align		4
        /*0018*/ 	.word	0x00000000
	.align		4
        /*001c*/ 	.word	0xfffffffc


//--------------------- .text._Z10rmm_kernelPiS_S_iii --------------------------
	.section	.text._Z10rmm_kernelPiS_S_iii,"ax",@progbits
	.align	128
        .global         _Z10rmm_kernelPiS_S_iii
        .type           _Z10rmm_kernelPiS_S_iii,@function
        .size           _Z10rmm_kernelPiS_S_iii,(.L_x_12 - _Z10rmm_kernelPiS_S_iii)
        .other          _Z10rmm_kernelPiS_S_iii,@"STO_CUDA_ENTRY STV_DEFAULT"
_Z10rmm_kernelPiS_S_iii:
.text._Z10rmm_kernelPiS_S_iii:
[----:B------:R-:W-:Y:S01]  /*0000*/  LDC R1, c[0x0][0x37c] ;  /* 0x0000df00ff017b82 */ /* 0x000fe20000000800 */
[----:B------:R-:W0:Y:S07]  /*0010*/  S2R R3, SR_TID.X ;  /* 0x0000000000037919 */ /* 0x000e2e0000002100 */
[----:B------:R-:W1:Y:S01]  /*0020*/  LDC R17, c[0x0][0x364] ;  /* 0x0000d900ff117b82 */ /* 0x000e620000000800 */
[----:B------:R-:W2:Y:S01]  /*0030*/  LDCU UR5, c[0x0][0x3a0] ;  /* 0x00007400ff0577ac */ /* 0x000ea20008000800 */
[----:B------:R-:W1:Y:S01]  /*0040*/  S2R R2, SR_TID.Y ;  /* 0x0000000000027919 */ /* 0x000e620000002200 */
[----:B------:R-:W3:Y:S05]  /*0050*/  LDCU UR4, c[0x0][0x398] ;  /* 0x00007300ff0477ac */ /* 0x000eea0008000800 */
[----:B------:R-:W0:Y:S08]  /*0060*/  S2UR UR7, SR_CTAID.X ;  /* 0x00000000000779c3 */ /* 0x000e300000002500 */
[----:B------:R-:W0:Y:S01]  /*0070*/  LDC R0, c[0x0][0x360] ;  /* 0x0000d800ff007b82 */ /* 0x000e220000000800 */
[----:B--2---:R-:W-:-:S02]  /*0080*/  ULEA.HI UR5, UR5, UR5, URZ, 0x1 ;  /* 0x0000000505057291 */ /* 0x004fc4000f8f08ff */
[----:B---3--:R-:W-:-:S05]  /*0090*/  ULEA.HI UR4, UR4, UR4, URZ, 0x1 ;  /* 0x0000000404047291 */ /* 0x008fca000f8f08ff */
[----:B------:R-:W1:Y:S01]  /*00a0*/  S2UR UR6, SR_CTAID.Y ;  /* 0x00000000000679c3 */ /* 0x000e620000002600 */
[----:B------:R-:W-:Y:S02]  /*00b0*/  USHF.R.S32.HI UR5, URZ, 0x1, UR5 ;  /* 0x00000001ff057899 */ /* 0x000fe40008011405 */
[----:B------:R-:W-:Y:S01]  /*00c0*/  USHF.R.S32.HI UR4, URZ, 0x1, UR4 ;  /* 0x00000001ff047899 */ /* 0x000fe20008011404 */
[----:B0-----:R-:W-:-:S05]  /*00d0*/  IMAD R0, R0, UR7, R3 ;  /* 0x0000000700007c24 */ /* 0x001fca000f8e0203 */
[----:B------:R-:W-:Y:S01]  /*00e0*/  ISETP.GE.AND P0, PT, R0, UR5, PT ;  /* 0x0000000500007c0c */ /* 0x000fe2000bf06270 */
[----:B-1----:R-:W-:-:S05]  /*00f0*/  IMAD R17, R17, UR6, R2 ;  /* 0x0000000611117c24 */ /* 0x002fca000f8e0202 */
[----:B------:R-:W-:-:S13]  /*0100*/  ISETP.GE.OR P0, PT, R17, UR4, P0 ;  /* 0x0000000411007c0c */ /* 0x000fda0008706670 */
[----:B------:R-:W-:Y:S05]  /*0110*/  @P0 EXIT ;  /* 0x000000000000094d */ /* 0x000fea0003800000 */
[----:B------:R-:W0:Y:S01]  /*0120*/  LDCU UR4, c[0x0][0x39c] ;  /* 0x00007380ff0477ac */ /* 0x000e220008000800 */
[----:B------:R-:W-:Y:S01]  /*0130*/  HFMA2 R5, -RZ, RZ, 0, 0 ;  /* 0x00000000ff057431 */ /* 0x000fe200000001ff */
[----:B------:R-:W1:Y:S01]  /*0140*/  LDCU.64 UR10, c[0x0][0x358] ;  /* 0x00006b00ff0a77ac */ /* 0x000e620008000a00 */
[----:B0-----:R-:W-:-:S09]  /*0150*/  UISETP.GE.AND UP0, UPT, UR4, 0x1, UPT ;  /* 0x000000010400788c */ /* 0x001fd2000bf06270 */
[----:B-1----:R-:W-:Y:S05]  /*0160*/  BRA.U !UP0, `(.L_x_0) ;  /* 0x0000000908287547 */ /* 0x002fea000b800000 */
[----:B------:R-:W0:Y:S01]  /*0170*/  S2UR UR8, SR_CgaCtaId ;  /* 0x00000000000879c3 */ /* 0x000e220000008800 */
[----:B------:R-:W-:Y:S01]  /*0180*/  UIADD3 UR4, UPT, UPT, UR4, 0x1f, URZ ;  /* 0x0000001f04047890 */ /* 0x000fe2000fffe0ff */
[----:B------:R-:W-:Y:S02]  /*0190*/  LEA R4, R17, R2, 0x1 ;  /* 0x0000000211047211 */ /* 0x000fe400078e08ff */
[----:B------:R-:W-:Y:S01]  /*01a0*/  LEA R6, R0, R3, 0x1 ;  /* 0x0000000300067211 */ /* 0x000fe200078e08ff */
[----:B------:R-:W-:Y:S01]  /*01b0*/  USHF.R.S32.HI UR6, URZ, 0x1f, UR4 ;  /* 0x0000001fff067899 */ /* 0x000fe20008011404 */
[----:B------:R-:W-:Y:S02]  /*01c0*/  MOV R8, RZ ;  /* 0x000000ff00087202 */ /* 0x000fe40000000f00 */
[----:B------:R-:W-:Y:S01]  /*01d0*/  MOV R5, RZ ;  /* 0x000000ff00057202 */ /* 0x000fe20000000f00 */
[----:B------:R-:W-:-:S03]  /*01e0*/  ULEA.HI UR7, UR6, UR4, URZ, 0x5 ;  /* 0x0000000406077291 */ /* 0x000fc6000f8f28ff */
[----:B------:R-:W-:Y:S01]  /*01f0*/  UMOV UR4, 0x400 ;  /* 0x0000040000047882 */ /* 0x000fe20000000000 */
[----:B------:R-:W-:Y:S02]  /*0200*/  USHF.R.S32.HI UR7, URZ, 0x5, UR7 ;  /* 0x00000005ff077899 */ /* 0x000fe40008011407 */
[----:B------:R-:W-:Y:S02]  /*0210*/  UIADD3 UR6, UPT, UPT, UR4, 0x1000, URZ ;  /* 0x0000100004067890 */ /* 0x000fe4000fffe0ff */
[----:B------:R-:W-:-:S04]  /*0220*/  UISETP.LT.AND UP0, UPT, UR7, 0x1, UPT ;  /* 0x000000010700788c */ /* 0x000fc8000bf01270 */
[----:B------:R-:W-:Y:S02]  /*0230*/  USEL UR7, UR7, 0x1, !UP0 ;  /* 0x0000000107077887 */ /* 0x000fe4000c000000 */
[----:B0-----:R-:W-:Y:S02]  /*0240*/  ULEA UR4, UR8, UR4, 0x18 ;  /* 0x0000000408047291 */ /* 0x001fe4000f8ec0ff */
[----:B------:R-:W-:-:S04]  /*0250*/  ULEA UR6, UR8, UR6, 0x18 ;  /* 0x0000000608067291 */ /* 0x000fc8000f8ec0ff */
[C---:B------:R-:W-:Y:S02]  /*0260*/  LEA R10, R2.reuse, UR4, 0x7 ;  /* 0x00000004020a7c11 */ /* 0x040fe4000f8e38ff */
[----:B------:R-:W-:-:S03]  /*0270*/  LEA R12, R2, UR6, 0x7 ;  /* 0x00000006020c7c11 */ /* 0x000fc6000f8e38ff */
[C---:B------:R-:W-:Y:S01]  /*0280*/  IMAD R7, R3.reuse, 0x4, R10 ;  /* 0x0000000403077824 */ /* 0x040fe200078e020a */
[----:B------:R-:W-:-:S07]  /*0290*/  LEA R9, R3, R12, 0x2 ;  /* 0x0000000c03097211 */ /* 0x000fce00078e10ff */
.L_x_10:
[----:B------:R-:W0:Y:S01]  /*02a0*/  LDCU.64 UR8, c[0x0][0x398] ;  /* 0x00007300ff0877ac */ /* 0x000e220008000a00 */
[----:B------:R-:W-:Y:S01]  /*02b0*/  LEA R19, R8, R3, 0x5 ;  /* 0x0000000308137211 */ /* 0x000fe200078e28ff */
[----:B------:R-:W-:Y:S01]  /*02c0*/  HFMA2 R18, -RZ, RZ, 0, 0 ;  /* 0x00000000ff127431 */ /* 0x000fe200000001ff */
[----:B------:R-:W-:Y:S01]  /*02d0*/  MOV R11, R8 ;  /* 0x00000008000b7202 */ /* 0x000fe20000000f00 */
[----:B------:R-:W1:Y:S01]  /*02e0*/  LDCU UR6, c[0x0][0x3a0] ;  /* 0x00007400ff0677ac */ /* 0x000e620008000800 */
[----:B------:R-:W-:Y:S02]  /*02f0*/  IMAD.MOV.U32 R16, RZ, RZ, RZ ;  /* 0x000000ffff107224 */ /* 0x000fe400078e00ff */
[----:B------:R-:W-:Y:S02]  /*0300*/  LEA R21, R11, R2, 0x5 ;  /* 0x000000020b157211 */ /* 0x000fe400078e28ff */
[----:B0-----:R-:W-:Y:S02]  /*0310*/  ISETP.GE.AND P0, PT, R19, UR9, PT ;  /* 0x0000000913007c0c */ /* 0x001fe4000bf06270 */
[----:B-1----:R-:W-:-:S02]  /*0320*/  ISETP.GE.AND P1, PT, R6, UR6, PT ;  /* 0x0000000606007c0c */ /* 0x002fc4000bf26270 */
[----:B------:R-:W-:Y:S02]  /*0330*/  ISETP.GE.OR P0, PT, R4, UR8, P0 ;  /* 0x0000000804007c0c */ /* 0x000fe40008706670 */
[----:B------:R-:W-:-:S11]  /*0340*/  ISETP.GE.OR P1, PT, R21, UR9, P1 ;  /* 0x0000000915007c0c */ /* 0x000fd60008f26670 */
[----:B------:R-:W0:Y:S01]  /*0350*/  @!P0 LDC.64 R12, c[0x0][0x380] ;  /* 0x0000e000ff0c8b82 */ /* 0x000e220000000a00 */
[----:B------:R-:W-:Y:S02]  /*0360*/  @!P0 IMAD R19, R4, UR9, R19 ;  /* 0x0000000904138c24 */ /* 0x000fe4000f8e0213 */
[----:B------:R-:W-:Y:S01]  /*0370*/  @!P1 IMAD R21, R21, UR6, R6 ;  /* 0x0000000615159c24 */ /* 0x000fe2000f8e0206 */
[----:B------:R-:W-:Y:S01]  /*0380*/  IADD3 R8, PT, PT, R8, 0x1, RZ ;  /* 0x0000000108087810 */ /* 0x000fe20007ffe0ff */
[----:B------:R-:W1:Y:S03]  /*0390*/  LDCU UR6, c[0x0][0x39c] ;  /* 0x00007380ff0677ac */ /* 0x000e660008000800 */
[----:B------:R-:W2:Y:S01]  /*03a0*/  @!P1 LDC.64 R14, c[0x0][0x388] ;  /* 0x0000e200ff0e9b82 */ /* 0x000ea20000000a00 */
[----:B0-----:R-:W-:-:S05]  /*03b0*/  @!P0 IMAD.WIDE R12, R19, 0x4, R12 ;  /* 0x00000004130c8825 */ /* 0x001fca00078e020c */
[----:B------:R0:W3:Y:S01]  /*03c0*/  @!P0 LDG.E R16, desc[UR10][R12.64] ;  /* 0x0000000a0c108981 */ /* 0x0000e2000c1e1900 */
[----:B--2---:R-:W-:-:S05]  /*03d0*/  @!P1 IMAD.WIDE R14, R21, 0x4, R14 ;  /* 0x00000004150e9825 */ /* 0x004fca00078e020e */
[----:B------:R-:W2:Y:S01]  /*03e0*/  @!P1 LDG.E R18, desc[UR10][R14.64] ;  /* 0x0000000a0e129981 */ /* 0x000ea2000c1e1900 */
[----:B------:R-:W4:Y:S01]  /*03f0*/  S2R R19, SR_CgaCtaId ;  /* 0x0000000000137919 */ /* 0x000f220000008800 */
[----:B------:R-:W-:Y:S02]  /*0400*/  MOV R10, 0x400 ;  /* 0x00000400000a7802 */ /* 0x000fe40000000f00 */
[----:B------:R-:W-:Y:S02]  /*0410*/  ISETP.NE.AND P0, PT, R8, UR7, PT ;  /* 0x0000000708007c0c */ /* 0x000fe4000bf05270 */
[----:B------:R-:W-:Y:S02]  /*0420*/  IADD3 R10, PT, PT, R10, 0x1000, RZ ;  /* 0x000010000a0a7810 */ /* 0x000fe40007ffe0ff */
[----:B0-----:R-:W-:Y:S02]  /*0430*/  MOV R12, RZ ;  /* 0x000000ff000c7202 */ /* 0x001fe40000000f00 */
[----:B----4-:R-:W-:Y:S01]  /*0440*/  LEA R10, R19, R10, 0x18 ;  /* 0x0000000a130a7211 */ /* 0x010fe200078ec0ff */
[----:B---3--:R0:W-:Y:S04]  /*0450*/  STS [R7], R16 ;  /* 0x0000001007007388 */ /* 0x0081e80000000800 */
[----:B--2---:R2:W-:Y:S01]  /*0460*/  STS [R9], R18 ;  /* 0x0000001209007388 */ /* 0x0045e20000000800 */
[----:B0-----:R-:W-:Y:S01]  /*0470*/  P2R R16, PR, RZ, 0x1 ;  /* 0x00000001ff107803 */ /* 0x001fe20000000000 */
[----:B-1----:R-:W-:Y:S06]  /*0480*/  BAR.SYNC.DEFER_BLOCKING 0x0 ;  /* 0x0000000000007b1d */ /* 0x002fec0000010000 */
.L_x_9:
[----:B------:R-:W-:-:S04]  /*0490*/  IMAD R19, R11, 0x20, R12 ;  /* 0x000000200b137824 */ /* 0x000fc800078e020c */
[C---:B--2---:R-:W-:Y:S01]  /*04a0*/  VIADD R18, R19.reuse, 0x5 ;  /* 0x0000000513127836 */ /* 0x044fe20000000000 */
[C---:B------:R-:W-:Y:S02]  /*04b0*/  ISETP.GE.AND P0, PT, R19.reuse, UR6, PT ;  /* 0x0000000613007c0c */ /* 0x040fe4000bf06270 */
[C---:B------:R-:W-:Y:S02]  /*04c0*/  IADD3 R13, PT, PT, R19.reuse, 0x1, RZ ;  /* 0x00000001130d7810 */ /* 0x040fe40007ffe0ff */
[----:B------:R-:W-:Y:S02]  /*04d0*/  IADD3 R14, PT, PT, R19, 0x2, RZ ;  /* 0x00000002130e7810 */ /* 0x000fe40007ffe0ff */
[----:B------:R-:W-:Y:S02]  /*04e0*/  ISETP.GE.AND P6, PT, R13, UR6, PT ;  /* 0x000000060d007c0c */ /* 0x000fe4000bfc6270 */
[----:B------:R-:W-:Y:S02]  /*04f0*/  IADD3 R13, PT, PT, R19, 0x4, RZ ;  /* 0x00000004130d7810 */ /* 0x000fe40007ffe0ff */
[----:B------:R-:W-:-:S02]  /*0500*/  ISETP.GE.AND P5, PT, R14, UR6, PT ;  /* 0x000000060e007c0c */ /* 0x000fc4000bfa6270 */
[----:B------:R-:W-:Y:S02]  /*0510*/  IADD3 R15, PT, PT, R19, 0x3, RZ ;  /* 0x00000003130f7810 */ /* 0x000fe40007ffe0ff */
[----:B------:R-:W-:Y:S02]  /*0520*/  ISETP.GE.AND P3, PT, R13, UR6, PT ;  /* 0x000000060d007c0c */ /* 0x000fe4000bf66270 */
[----:B------:R-:W-:Y:S02]  /*0530*/  IADD3 R14, PT, PT, R19, 0x6, RZ ;  /* 0x00000006130e7810 */ /* 0x000fe40007ffe0ff */
[----:B------:R-:W-:Y:S02]  /*0540*/  LEA R13, R12, UR4, 0x2 ;  /* 0x000000040c0d7c11 */ /* 0x000fe4000f8e10ff */
[----:B------:R-:W-:Y:S02]  /*0550*/  ISETP.GE.AND P2, PT, R18, UR6, PT ;  /* 0x0000000612007c0c */ /* 0x000fe4000bf46270 */
[----:B------:R-:W-:-:S02]  /*0560*/  LEA R18, R12, R10, 0x7 ;  /* 0x0000000a0c127211 */ /* 0x000fc400078e38ff */
[----:B------:R-:W-:Y:S02]  /*0570*/  ISETP.GE.AND P4, PT, R15, UR6, PT ;  /* 0x000000060f007c0c */ /* 0x000fe4000bf86270 */
[----:B------:R-:W-:Y:S02]  /*0580*/  IADD3 R12, PT, PT, R12, 0x8, RZ ;  /* 0x000000080c0c7810 */ /* 0x000fe40007ffe0ff */
[----:B------:R-:W-:Y:S02]  /*0590*/  IADD3 R19, PT, PT, R19, 0x7, RZ ;  /* 0x0000000713137810 */ /* 0x000fe40007ffe0ff */
[----:B------:R-:W-:Y:S01]  /*05a0*/  ISETP.GE.AND P1, PT, R14, UR6, PT ;  /* 0x000000060e007c0c */ /* 0x000fe2000bf26270 */
[----:B------:R-:W-:-:S12]  /*05b0*/  @P0 BRA `(.L_x_1) ;  /* 0x00000000001c0947 */ /* 0x000fd80003800000 */
[----:B------:R-:W-:Y:S04]  /*05c0*/  LDS R20, [R13] ;  /* 0x000000000d147984 */ /* 0x000fe80000000800 */
[----:B------:R-:W0:Y:S04]  /*05d0*/  LDS.64 R14, [R18] ;  /* 0x00000000120e7984 */ /* 0x000e280000000a00 */
[----:B------:R-:W1:Y:S01]  /*05e0*/  LDS R22, [R13+0x80] ;  /* 0x000080000d167984 */ /* 0x000e620000000800 */
[----:B0-----:R-:W-:-:S04]  /*05f0*/  IMAD R5, R20, R14, R5 ;  /* 0x0000000e14057224 */ /* 0x001fc800078e0205 */
[----:B------:R-:W-:-:S04]  /*0600*/  IMAD R5, R20, R15, R5 ;  /* 0x0000000f14057224 */ /* 0x000fc800078e0205 */
[----:B-1----:R-:W-:-:S04]  /*0610*/  IMAD R5, R14, R22, R5 ;  /* 0x000000160e057224 */ /* 0x002fc800078e0205 */
[----:B------:R-:W-:-:S07]  /*0620*/  IMAD R5, R22, R15, R5 ;  /* 0x0000000f16057224 */ /* 0x000fce00078e0205 */
.L_x_1:
[----:B------:R-:W-:Y:S01]  /*0630*/  ISETP.GE.AND P0, PT, R19, UR6, PT ;  /* 0x0000000613007c0c */ /* 0x000fe2000bf06270 */
[----:B------:R-:W-:-:S12]  /*0640*/  @P6 BRA `(.L_x_2) ;  /* 0x00000000001c6947 */ /* 0x000fd80003800000 */
[----:B------:R-:W-:Y:S04]  /*0650*/  LDS R19, [R13+0x4] ;  /* 0x000004000d137984 */ /* 0x000fe80000000800 */
[----:B------:R-:W0:Y:S04]  /*0660*/  LDS.64 R14, [R18+0x80] ;  /* 0x00008000120e7984 */ /* 0x000e280000000a00 */
[----:B------:R-:W1:Y:S01]  /*0670*/  LDS R21, [R13+0x84] ;  /* 0x000084000d157984 */ /* 0x000e620000000800 */
[----:B0-----:R-:W-:-:S04]  /*0680*/  IMAD R20, R14, R19, R5 ;  /* 0x000000130e147224 */ /* 0x001fc800078e0205 */
[----:B------:R-:W-:-:S04]  /*0690*/  IMAD R5, R19, R15, R20 ;  /* 0x0000000f13057224 */ /* 0x000fc800078e0214 */
[----:B-1----:R-:W-:-:S04]  /*06a0*/  IMAD R14, R14, R21, R5 ;  /* 0x000000150e0e7224 */ /* 0x002fc800078e0205 */
[----:B------:R-:W-:-:S07]  /*06b0*/  IMAD R5, R15, R21, R14 ;  /* 0x000000150f057224 */ /* 0x000fce00078e020e */
.L_x_2:
[----:B------:R-:W-:Y:S01]  /*06c0*/  ISETP.NE.AND P6, PT, R12, 0x20, PT ;  /* 0x000000200c00780c */ /* 0x000fe20003fc5270 */
        /* <DEDUP_REMOVED lines=8> */
.L_x_3:
[----:B------:R-:W-:Y:S05]  /*0750*/  @P4 BRA `(.L_x_4) ;  /* 0x00000000001c4947 */ /* 0x000fea0003800000 */
[----:B------:R-:W-:Y:S04]  /*0760*/  LDS R19, [R13+0xc] ;  /* 0x00000c000d137984 */ /* 0x000fe80000000800 */
[----:B------:R-:W0:Y:S04]  /*0770*/  LDS.64 R14, [R18+0x180] ;  /* 0x00018000120e7984 */ /* 0x000e280000000a00 */
[----:B------:R-:W1:Y:S01]  /*0780*/  LDS R21, [R13+0x8c] ;  /* 0x00008c000d157984 */ /* 0x000e620000000800 */
[----:B0-----:R-:W-:-:S04]  /*0790*/  IMAD R20, R14, R19, R5 ;  /* 0x000000130e147224 */ /* 0x001fc800078e0205 */
[----:B------:R-:W-:-:S04]  /*07a0*/  IMAD R5, R19, R15, R20 ;  /* 0x0000000f13057224 */ /* 0x000fc800078e0214 */
[----:B-1----:R-:W-:-:S04]  /*07b0*/  IMAD R14, R14, R21, R5 ;  /* 0x000000150e0e7224 */ /* 0x002fc800078e0205 */
[----:B------:R-:W-:-:S07]  /*07c0*/  IMAD R5, R15, R21, R14 ;  /* 0x000000150f057224 */ /* 0x000fce00078e020e */
.L_x_4:
        /* <DEDUP_REMOVED lines=8> */
.L_x_5:
        /* <DEDUP_REMOVED lines=8> */
.L_x_6:
        /* <DEDUP_REMOVED lines=8> */
.L_x_7:
        /* <DEDUP_REMOVED lines=8> */
.L_x_8:
[----:B------:R-:W-:Y:S05]  /*09d0*/  @P6 BRA `(.L_x_9) ;  /* 0xfffffff800ac6947 */ /* 0x000fea000383ffff */
[----:B------:R-:W-:Y:S01]  /*09e0*/  BAR.SYNC.DEFER_BLOCKING 0x0 ;  /* 0x0000000000007b1d */ /* 0x000fe20000010000 */
[----:B------:R-:W-:-:S13]  /*09f0*/  ISETP.NE.AND P0, PT, R16, RZ, PT ;  /* 0x000000ff1000720c */ /* 0x000fda0003f05270 */
[----:B------:R-:W-:Y:S05]  /*0a00*/  @P0 BRA `(.L_x_10) ;  /* 0xfffffff800240947 */ /* 0x000fea000383ffff */
.L_x_0:
[----:B------:R-:W0:Y:S01]  /*0a10*/  LDC.64 R2, c[0x0][0x390] ;  /* 0x0000e400ff027b82 */ /* 0x000e220000000a00 */
[----:B------:R-:W-:-:S04]  /*0a20*/  IMAD R17, R17, UR5, R0 ;  /* 0x0000000511117c24 */ /* 0x000fc8000f8e0200 */
[----:B0-----:R-:W-:-:S05]  /*0a30*/  IMAD.WIDE R2, R17, 0x4, R2 ;  /* 0x0000000411027825 */ /* 0x001fca00078e0202 */
[----:B------:R-:W-:Y:S01]  /*0a40*/  STG.E desc[UR10][R2.64], R5 ;  /* 0x0000000502007986 */ /* 0x000fe2000c10190a */
[----:B------:R-:W-:Y:S05]  /*0a50*/  EXIT ;  /* 0x000000000000794d */ /* 0x000fea0003800000 */
.L_x_11:
[----:B------:R-:W-:-:S00]  /*0a60*/  BRA `(.L_x_11) ;  /* 0xfffffffc00fc7947 */ /* 0x000fc0000383ffff */
[----:B------:R-:W-:-:S00]  /*0a70*/  NOP ;  /* 0x0000000000007918 */ /* 0x000fc00000000000 */
        /* <DEDUP_REMOVED lines=8> */
.L_x_12:


//--------------------- .nv.shared._Z10rmm_kernelPiS_S_iii --------------------------
	.section	.nv.shared._Z10rmm_kernelPiS_S_iii,"aw",@nobits
	.sectionflags	@""
	.align	4
.nv.shared._Z10rmm_kernelPiS_S_iii:
	.zero		9216


//--------------------- .nv.shared.reserved.0     --------------------------
	.section	.nv.shared.reserved.0,"aw",@nobits
	.weak		__nv_reservedSMEM_offset_0_alias
	.size		__nv_reservedSMEM_offset_0_alias, 0, 64
	.other		__nv_reservedSMEM_offset_0_alias,@"STO_CUDA_RESERVED_SHARED STV_DEFAULT"
__nv_reservedSMEM_offset_0_alias:
	.zero		0
	.zero		64


//--------------------- .nv.constant0._Z10rmm_kernelPiS_S_iii --------------------------
	.section	.nv.constant0._Z10rmm_kernelPiS_S_iii,"a",@progbits
	.sectionflags	@""
	.align	4
.nv.constant0._Z10rmm_kernelPiS_S_iii:
	.zero		932


//--------------------- SYMBOLS --------------------------

	.type		.nv.reservedSmem.offset0,@object
	.size		.nv.reservedSmem.offset0,0x4
	.type		.nv.reservedSmem.cap,@object
	.size		.nv.reservedSmem.cap,0x4
